//
// Generated by NVIDIA NVVM Compiler
//
// Compiler Build ID: CL-36424714
// Cuda compilation tools, release 13.0, V13.0.88
// Based on NVVM 20.0.0
//

.version 9.0
.target sm_100
.address_size 64

	// .globl	merge_heads_kernel

.visible .entry merge_heads_kernel(
	.param .u64 .ptr .align 1 merge_heads_kernel_param_0,
	.param .u64 .ptr .align 1 merge_heads_kernel_param_1,
	.param .u32 merge_heads_kernel_param_2,
	.param .u32 merge_heads_kernel_param_3,
	.param .u32 merge_heads_kernel_param_4,
	.param .u32 merge_heads_kernel_param_5
)
{
	.reg .pred 	%p<2>;
	.reg .b32 	%r<24>;
	.reg .b32 	%f<2>;
	.reg .b64 	%rd<9>;

	ld.param.u64 	%rd1, [merge_heads_kernel_param_0];
	ld.param.u64 	%rd2, [merge_heads_kernel_param_1];
	ld.param.u32 	%r5, [merge_heads_kernel_param_2];
	ld.param.u32 	%r2, [merge_heads_kernel_param_3];
	ld.param.u32 	%r3, [merge_heads_kernel_param_4];
	ld.param.u32 	%r4, [merge_heads_kernel_param_5];
	mov.u32 	%r6, %ctaid.x;
	mov.u32 	%r7, %ntid.x;
	mov.u32 	%r8, %tid.x;
	mad.lo.s32 	%r1, %r6, %r7, %r8;
	mul.lo.s32 	%r9, %r2, %r5;
	mul.lo.s32 	%r10, %r9, %r3;
	mul.lo.s32 	%r11, %r10, %r4;
	setp.ge.s32 	%p1, %r1, %r11;
	@%p1 bra 	$L__BB0_2;
	cvta.to.global.u64 	%rd3, %rd1;
	cvta.to.global.u64 	%rd4, %rd2;
	div.s32 	%r12, %r1, %r4;
	mul.lo.s32 	%r13, %r12, %r4;
	sub.s32 	%r14, %r1, %r13;
	rem.s32 	%r15, %r12, %r2;
	mul.lo.s32 	%r16, %r4, %r2;
	div.s32 	%r17, %r1, %r16;
	rem.s32 	%r18, %r17, %r3;
	mul.lo.s32 	%r19, %r16, %r3;
	div.s32 	%r20, %r1, %r19;
	mad.lo.s32 	%r21, %r20, %r2, %r15;
	mad.lo.s32 	%r22, %r21, %r3, %r18;
	mad.lo.s32 	%r23, %r22, %r4, %r14;
	mul.wide.s32 	%rd5, %r1, 4;
	add.s64 	%rd6, %rd3, %rd5;
	ld.global.nc.f32 	%f1, [%rd6];
	mul.wide.s32 	%rd7, %r23, 4;
	add.s64 	%rd8, %rd4, %rd7;
	st.global.f32 	[%rd8], %f1;
$L__BB0_2:
	ret;

}


// ===== COMPILED SASS (sm_100) =====

	.target	sm_100

	.elftype	@"ET_EXEC"


//--------------------- .note.nv.tkinfo           --------------------------
	.section	.note.nv.tkinfo,"",@"SHT_NOTE"
	.sectionflags	@"SHF_NOTE_NV_TKINFO"
	.tkinfo
        /*0018*/ 	.word	0x00000002
        /*0030*/ 	.string	""
        /*0030*/ 	.string	"ptxas"
        /*0030*/ 	.string	"Cuda compilation tools, release 13.0, V13.0.88"
        /*0030*/ 	.string	"Build cuda_13.0.r13.0/compiler.36424714_0"
        /*0030*/ 	.string	"-arch sm_100 -m 64 "



//--------------------- .note.nv.cuinfo           --------------------------
	.section	.note.nv.cuinfo,"",@"SHT_NOTE"
	.sectionflags	@"SHF_NOTE_NV_CUINFO"
        /*0018*/ 	.short	0x0002
        /*001a*/ 	.short	0x0064
        /*001c*/ 	.short	0x0082
	.zero		2


//--------------------- .nv.info                  --------------------------
	.section	.nv.info,"",@"SHT_CUDA_INFO"
	.align	4


	//----- nvinfo : EIATTR_REGCOUNT
	.align		4
        /*0000*/ 	.byte	0x04, 0x2f
        /*0002*/ 	.short	(.L_1 - .L_0)
	.align		4
.L_0:
        /*0004*/ 	.word	index@(merge_heads_kernel)
        /*0008*/ 	.word	0x0000001a


	//----- nvinfo : EIATTR_FRAME_SIZE
	.align		4
.L_1:
        /*000c*/ 	.byte	0x04, 0x11
        /*000e*/ 	.short	(.L_3 - .L_2)
	.align		4
.L_2:
        /*0010*/ 	.word	index@(merge_heads_kernel)
        /*0014*/ 	.word	0x00000000


	//----- nvinfo : EIATTR_MIN_STACK_SIZE
	.align		4
.L_3:
        /*0018*/ 	.byte	0x04, 0x12
        /*001a*/ 	.short	(.L_5 - .L_4)
	.align		4
.L_4:
        /*001c*/ 	.word	index@(merge_heads_kernel)
        /*0020*/ 	.word	0x00000000
.L_5:


//--------------------- .nv.compat                --------------------------
	.section	.nv.compat,"",@"SHT_CUDA_COMPAT_INFO"
	.align	4
        /*0000*/ 	.byte	0x02, 0x09, 0x00, 0x00, 0x02, 0x02, 0x01, 0x00, 0x02, 0x05, 0x05, 0x00, 0x03, 0x07, 0x01, 0x01
        /*0010*/ 	.byte	0x02, 0x03, 0x00, 0x00, 0x02, 0x06, 0x01, 0x00, 0x04, 0x0b, 0x08, 0x00, 0x09, 0x00, 0x00, 0x00
        /*0020*/ 	.byte	0x00, 0x00, 0x00, 0x00


//--------------------- .nv.info.merge_heads_kernel --------------------------
	.section	.nv.info.merge_heads_kernel,"",@"SHT_CUDA_INFO"
	.sectionflags	@""
	.align	4


	//----- nvinfo : EIATTR_CUDA_API_VERSION
	.align		4
        /*0000*/ 	.byte	0x04, 0x37
        /*0002*/ 	.short	(.L_7 - .L_6)
.L_6:
        /*0004*/ 	.word	0x00000082


	//----- nvinfo : EIATTR_KPARAM_INFO
	.align		4
.L_7:
        /*0008*/ 	.byte	0x04, 0x17
        /*000a*/ 	.short	(.L_9 - .L_8)
.L_8:
        /*000c*/ 	.word	0x00000000
        /*0010*/ 	.short	0x0005
        /*0012*/ 	.short	0x001c
        /*0014*/ 	.byte	0x00, 0xf0, 0x11, 0x00


	//----- nvinfo : EIATTR_KPARAM_INFO
	.align		4
.L_9:
        /*0018*/ 	.byte	0x04, 0x17
        /*001a*/ 	.short	(.L_11 - .L_10)
.L_10:
        /*001c*/ 	.word	0x00000000
        /*0020*/ 	.short	0x0004
        /*0022*/ 	.short	0x0018
        /*0024*/ 	.byte	0x00, 0xf0, 0x11, 0x00


	//----- nvinfo : EIATTR_KPARAM_INFO
	.align		4
.L_11:
        /*0028*/ 	.byte	0x04, 0x17
        /*002a*/ 	.short	(.L_13 - .L_12)
.L_12:
        /*002c*/ 	.word	0x00000000
        /*0030*/ 	.short	0x0003
        /*0032*/ 	.short	0x0014
        /*0034*/ 	.byte	0x00, 0xf0, 0x11, 0x00


	//----- nvinfo : EIATTR_KPARAM_INFO
	.align		4
.L_13:
        /*0038*/ 	.byte	0x04, 0x17
        /*003a*/ 	.short	(.L_15 - .L_14)
.L_14:
        /*003c*/ 	.word	0x00000000
        /*0040*/ 	.short	0x0002
        /*0042*/ 	.short	0x0010
        /*0044*/ 	.byte	0x00, 0xf0, 0x11, 0x00


	//----- nvinfo : EIATTR_KPARAM_INFO
	.align		4
.L_15:
        /*0048*/ 	.byte	0x04, 0x17
        /*004a*/ 	.short	(.L_17 - .L_16)
.L_16:
        /*004c*/ 	.word	0x00000000
        /*0050*/ 	.short	0x0001
        /*0052*/ 	.short	0x0008
        /*0054*/ 	.byte	0x00, 0xf5, 0x21, 0x00


	//----- nvinfo : EIATTR_KPARAM_INFO
	.align		4
.L_17:
        /*0058*/ 	.byte	0x04, 0x17
        /*005a*/ 	.short	(.L_19 - .L_18)
.L_18:
        /*005c*/ 	.word	0x00000000
        /*0060*/ 	.short	0x0000
        /*0062*/ 	.short	0x0000
        /*0064*/ 	.byte	0x00, 0xf5, 0x21, 0x00


	//----- nvinfo : EIATTR_SPARSE_MMA_MASK
	.align		4
.L_19:
        /*0068*/ 	.byte	0x03, 0x50
        /*006a*/ 	.short	0x0000


	//----- nvinfo : EIATTR_MAXREG_COUNT
	.align		4
        /*006c*/ 	.byte	0x03, 0x1b
        /*006e*/ 	.short	0x00ff


	//----- nvinfo : EIATTR_MERCURY_ISA_VERSION
	.align		4
        /*0070*/ 	.byte	0x03, 0x5f
        /*0072*/ 	.short	0x0101


	//----- nvinfo : EIATTR_VRC_CTA_INIT_COUNT
	.align		4
        /*0074*/ 	.byte	0x02, 0x4a
	.zero		1
	.zero		1


	//----- nvinfo : EIATTR_EXIT_INSTR_OFFSETS
	.align		4
        /*0078*/ 	.byte	0x04, 0x1c
        /*007a*/ 	.short	(.L_21 - .L_20)


	//   ....[0]....
.L_20:
        /*007c*/ 	.word	0x000000b0


	//   ....[1]....
        /*0080*/ 	.word	0x000008d0


	//----- nvinfo : EIATTR_CBANK_PARAM_SIZE
	.align		4
.L_21:
        /*0084*/ 	.byte	0x03, 0x19
        /*0086*/ 	.short	0x0020


	//----- nvinfo : EIATTR_PARAM_CBANK
	.align		4
        /*0088*/ 	.byte	0x04, 0x0a
        /*008a*/ 	.short	(.L_23 - .L_22)
	.align		4
.L_22:
        /*008c*/ 	.word	index@(.nv.constant0.merge_heads_kernel)
        /*0090*/ 	.short	0x0380
        /*0092*/ 	.short	0x0020


	//----- nvinfo : EIATTR_SW_WAR
	.align		4
.L_23:
        /*0094*/ 	.byte	0x04, 0x36
        /*0096*/ 	.short	(.L_25 - .L_24)
.L_24:
        /*0098*/ 	.word	0x00000008
.L_25:


//--------------------- .nv.callgraph             --------------------------
	.section	.nv.callgraph,"",@"SHT_CUDA_CALLGRAPH"
	.align	4
	.sectionentsize	8
	.align		4
        /*0000*/ 	.word	0x00000000
	.align		4
        /*0004*/ 	.word	0xffffffff
	.align		4
        /*0008*/ 	.word	0x00000000
	.align		4
        /*000c*/ 	.word	0xfffffffe
	.align		4
        /*0010*/ 	.word	0x00000000
	.align		4
        /*0014*/ 	.word	0xfffffffd
	.align		4
        /*0018*/ 	.word	0x00000000
	.align		4
        /*001c*/ 	.word	0xfffffffc


//--------------------- .text.merge_heads_kernel  --------------------------
	.section	.text.merge_heads_kernel,"ax",@progbits
	.align	128
        .global         merge_heads_kernel
        .type           merge_heads_kernel,@function
        .size           merge_heads_kernel,(.L_x_1 - merge_heads_kernel)
        .other          merge_heads_kernel,@"STO_CUDA_ENTRY STV_DEFAULT"
merge_heads_kernel:
.text.merge_heads_kernel:
[----:B------:R-:W-:Y:S01]  /*0000*/  LDC R1, c[0x0][0x37c] ;  /* 0x0000df00ff017b82 */ /* 0x000fe20000000800 */
[----:B------:R-:W0:Y:S07]  /*0010*/  S2R R9, SR_TID.X ;  /* 0x0000000000097919 */ /* 0x000e2e0000002100 */
[----:B------:R-:W1:Y:S08]  /*0020*/  LDC.64 R4, c[0x0][0x390] ;  /* 0x0000e400ff047b82 */ /* 0x000e700000000a00 */
[----:B------:R-:W2:Y:S08]  /*0030*/  LDC.64 R2, c[0x0][0x398] ;  /* 0x0000e600ff027b82 */ /* 0x000eb00000000a00 */
[----:B------:R-:W0:Y:S08]  /*0040*/  S2UR UR4, SR_CTAID.X ;  /* 0x00000000000479c3 */ /* 0x000e300000002500 */
[----:B------:R-:W0:Y:S01]  /*0050*/  LDC R12, c[0x0][0x360] ;  /* 0x0000d800ff0c7b82 */ /* 0x000e220000000800 */
[----:B-1----:R-:W-:-:S04]  /*0060*/  IMAD R7, R5, R4, RZ ;  /* 0x0000000405077224 */ /* 0x002fc800078e02ff */
[----:B--2---:R-:W-:-:S04]  /*0070*/  IMAD R0, R7, R2, RZ ;  /* 0x0000000207007224 */ /* 0x004fc800078e02ff */
[----:B------:R-:W-:Y:S02]  /*0080*/  IMAD R7, R0, R3, RZ ;  /* 0x0000000300077224 */ /* 0x000fe400078e02ff */
[----:B0-----:R-:W-:-:S05]  /*0090*/  IMAD R12, R12, UR4, R9 ;  /* 0x000000040c0c7c24 */ /* 0x001fca000f8e0209 */
[----:B------:R-:W-:-:S13]  /*00a0*/  ISETP.GE.AND P0, PT, R12, R7, PT ;  /* 0x000000070c00720c */ /* 0x000fda0003f06270 */
[----:B------:R-:W-:Y:S05]  /*00b0*/  @P0 EXIT ;  /* 0x000000000000094d */ /* 0x000fea0003800000 */
[----:B------:R-:W0:Y:S01]  /*00c0*/  LDC.64 R6, c[0x0][0x380] ;  /* 0x0000e000ff067b82 */ /* 0x000e220000000a00 */
[----:B------:R-:W1:Y:S01]  /*00d0*/  LDCU.64 UR4, c[0x0][0x358] ;  /* 0x00006b00ff0477ac */ /* 0x000e620008000a00 */
[----:B0-----:R-:W-:-:S05]  /*00e0*/  IMAD.WIDE R6, R12, 0x4, R6 ;  /* 0x000000040c067825 */ /* 0x001fca00078e0206 */
[----:B-1----:R0:W2:Y:S01]  /*00f0*/  LDG.E.CONSTANT R0, desc[UR4][R6.64] ;  /* 0x0000000406007981 */ /* 0x0020a2000c1e9900 */
[-C--:B------:R-:W-:Y:S01]  /*0100*/  IABS R8, R3.reuse ;  /* 0x0000000300087213 */ /* 0x080fe20000000000 */
[----:B------:R-:W-:Y:S01]  /*0110*/  IMAD R15, R5, R3, RZ ;  /* 0x00000003050f7224 */ /* 0x000fe200078e02ff */
[----:B------:R-:W-:Y:S02]  /*0120*/  IABS R13, R2 ;  /* 0x00000002000d7213 */ /* 0x000fe40000000000 */
[----:B------:R-:W1:Y:S01]  /*0130*/  I2F.RP R4, R8 ;  /* 0x0000000800047306 */ /* 0x000e620000209400 */
[----:B------:R-:W-:Y:S02]  /*0140*/  IABS R16, R12 ;  /* 0x0000000c00107213 */ /* 0x000fe40000000000 */
[-C--:B------:R-:W-:Y:S02]  /*0150*/  IABS R9, R15.reuse ;  /* 0x0000000f00097213 */ /* 0x080fe40000000000 */
[----:B------:R-:W-:-:S02]  /*0160*/  IABS R20, R15 ;  /* 0x0000000f00147213 */ /* 0x000fc40000000000 */
[----:B------:R-:W-:Y:S01]  /*0170*/  ISETP.NE.AND P5, PT, R3, RZ, PT ;  /* 0x000000ff0300720c */ /* 0x000fe20003fa5270 */
[----:B------:R-:W3:Y:S02]  /*0180*/  I2F.RP R14, R9 ;  /* 0x00000009000e7306 */ /* 0x000ee40000209400 */
[----:B------:R-:W-:-:S06]  /*0190*/  IMAD.MOV R22, RZ, RZ, -R20 ;  /* 0x000000ffff167224 */ /* 0x000fcc00078e0a14 */
[----:B-1----:R-:W1:Y:S08]  /*01a0*/  MUFU.RCP R4, R4 ;  /* 0x0000000400047308 */ /* 0x002e700000001000 */
[----:B---3--:R-:W0:Y:S08]  /*01b0*/  MUFU.RCP R14, R14 ;  /* 0x0000000e000e7308 */ /* 0x008e300000001000 */
[----:B------:R-:W-:Y:S01]  /*01c0*/  I2F.RP R19, R13 ;  /* 0x0000000d00137306 */ /* 0x000fe20000209400 */
[----:B-1----:R-:W-:-:S02]  /*01d0*/  VIADD R10, R4, 0xffffffe ;  /* 0x0ffffffe040a7836 */ /* 0x002fc40000000000 */
[----:B------:R-:W-:-:S05]  /*01e0*/  IMAD R4, R15, R2, RZ ;  /* 0x000000020f047224 */ /* 0x000fca00078e02ff */
[----:B------:R1:W3:Y:S01]  /*01f0*/  F2I.FTZ.U32.TRUNC.NTZ R11, R10 ;  /* 0x0000000a000b7305 */ /* 0x0002e2000021f000 */
[----:B0-----:R-:W-:Y:S01]  /*0200*/  VIADD R6, R14, 0xffffffe ;  /* 0x0ffffffe0e067836 */ /* 0x001fe20000000000 */
[----:B------:R-:W-:Y:S02]  /*0210*/  IABS R21, R4 ;  /* 0x0000000400157213 */ /* 0x000fe40000000000 */
[----:B------:R-:W-:-:S04]  /*0220*/  IABS R14, R5 ;  /* 0x00000005000e7213 */ /* 0x000fc80000000000 */
[----:B------:R-:W0:Y:S01]  /*0230*/  F2I.FTZ.U32.TRUNC.NTZ R7, R6 ;  /* 0x0000000600077305 */ /* 0x000e22000021f000 */
[----:B-1----:R-:W-:Y:S01]  /*0240*/  IMAD.MOV.U32 R10, RZ, RZ, RZ ;  /* 0x000000ffff0a7224 */ /* 0x002fe200078e00ff */
[----:B---3--:R-:W-:-:S06]  /*0250*/  IADD3 R17, PT, PT, RZ, -R11, RZ ;  /* 0x8000000bff117210 */ /* 0x008fcc0007ffe0ff */
[----:B------:R-:W1:Y:S01]  /*0260*/  I2F.RP R18, R14 ;  /* 0x0000000e00127306 */ /* 0x000e620000209400 */
[----:B------:R-:W-:Y:S02]  /*0270*/  IMAD R17, R17, R8, RZ ;  /* 0x0000000811117224 */ /* 0x000fe400078e02ff */
[----:B0-----:R-:W-:Y:S02]  /*0280*/  IMAD.MOV R6, RZ, RZ, -R7 ;  /* 0x000000ffff067224 */ /* 0x001fe400078e0a07 */
[----:B------:R-:W-:-:S03]  /*0290*/  IMAD.HI.U32 R10, R11, R17, R10 ;  /* 0x000000110b0a7227 */ /* 0x000fc600078e000a */
[----:B------:R-:W0:Y:S01]  /*02a0*/  MUFU.RCP R11, R19 ;  /* 0x00000013000b7308 */ /* 0x000e220000001000 */
[----:B------:R-:W-:Y:S02]  /*02b0*/  IMAD R17, R6, R9, RZ ;  /* 0x0000000906117224 */ /* 0x000fe400078e02ff */
[----:B------:R-:W-:-:S05]  /*02c0*/  HFMA2 R6, -RZ, RZ, 0, 0 ;  /* 0x00000000ff067431 */ /* 0x000fca00000001ff */
[----:B-1----:R-:W1:Y:S01]  /*02d0*/  MUFU.RCP R18, R18 ;  /* 0x0000001200127308 */ /* 0x002e620000001000 */
[----:B------:R-:W-:-:S04]  /*02e0*/  IMAD.HI.U32 R6, R7, R17, R6 ;  /* 0x0000001107067227 */ /* 0x000fc800078e0006 */
[----:B------:R-:W-:Y:S01]  /*02f0*/  IMAD.MOV.U32 R17, RZ, RZ, R16 ;  /* 0x000000ffff117224 */ /* 0x000fe200078e0010 */
[----:B------:R-:W-:Y:S01]  /*0300*/  MOV R16, R21 ;  /* 0x0000001500107202 */ /* 0x000fe20000000f00 */
[----:B0-----:R-:W-:Y:S01]  /*0310*/  VIADD R7, R11, 0xffffffe ;  /* 0x0ffffffe0b077836 */ /* 0x001fe20000000000 */
[----:B------:R-:W-:Y:S01]  /*0320*/  LOP3.LUT R11, R12, R3, RZ, 0x3c, !PT ;  /* 0x000000030c0b7212 */ /* 0x000fe200078e3cff */
[-C--:B------:R-:W-:Y:S01]  /*0330*/  IMAD.HI.U32 R6, R6, R17.reuse, RZ ;  /* 0x0000001106067227 */ /* 0x080fe200078e00ff */
[----:B------:R-:W0:Y:S02]  /*0340*/  I2F.RP R21, R16 ;  /* 0x0000001000157306 */ /* 0x000e240000209400 */
[----:B------:R-:W-:Y:S01]  /*0350*/  ISETP.GE.AND P3, PT, R11, RZ, PT ;  /* 0x000000ff0b00720c */ /* 0x000fe20003f66270 */
[----:B------:R-:W-:-:S04]  /*0360*/  IMAD.HI.U32 R10, R10, R17, RZ ;  /* 0x000000110a0a7227 */ /* 0x000fc800078e00ff */
[--C-:B------:R-:W-:Y:S01]  /*0370*/  IMAD R22, R6, R22, R17.reuse ;  /* 0x0000001606167224 */ /* 0x100fe200078e0211 */
[----:B------:R-:W-:Y:S01]  /*0380*/  F2I.FTZ.U32.TRUNC.NTZ R7, R7 ;  /* 0x0000000700077305 */ /* 0x000fe2000021f000 */
[----:B------:R-:W-:Y:S02]  /*0390*/  IMAD.MOV R19, RZ, RZ, -R10 ;  /* 0x000000ffff137224 */ /* 0x000fe400078e0a0a */
[----:B-1----:R-:W-:Y:S01]  /*03a0*/  VIADD R20, R18, 0xffffffe ;  /* 0x0ffffffe12147836 */ /* 0x002fe20000000000 */
[----:B------:R-:W-:Y:S01]  /*03b0*/  ISETP.GT.U32.AND P6, PT, R9, R22, PT ;  /* 0x000000160900720c */ /* 0x000fe20003fc4070 */
[----:B------:R-:W-:Y:S01]  /*03c0*/  IMAD R19, R8, R19, R17 ;  /* 0x0000001308137224 */ /* 0x000fe200078e0211 */
[----:B------:R-:W-:Y:S02]  /*03d0*/  LOP3.LUT R18, R12, R15, RZ, 0x3c, !PT ;  /* 0x0000000f0c127212 */ /* 0x000fe400078e3cff */
[----:B0-----:R-:W0:Y:S02]  /*03e0*/  MUFU.RCP R21, R21 ;  /* 0x0000001500157308 */ /* 0x001e240000001000 */
[----:B------:R-:W-:-:S02]  /*03f0*/  ISETP.GT.U32.AND P0, PT, R8, R19, PT ;  /* 0x000000130800720c */ /* 0x000fc40003f04070 */
[----:B------:R-:W-:-:S05]  /*0400*/  ISETP.GE.AND P4, PT, R18, RZ, PT ;  /* 0x000000ff1200720c */ /* 0x000fca0003f86270 */
[-C--:B------:R-:W-:Y:S01]  /*0410*/  @!P6 IADD3 R22, PT, PT, R22, -R9.reuse, RZ ;  /* 0x800000091616e210 */ /* 0x080fe20007ffe0ff */
[----:B------:R-:W-:Y:S01]  /*0420*/  @!P6 VIADD R6, R6, 0x1 ;  /* 0x000000010606e836 */ /* 0x000fe20000000000 */
[----:B------:R-:W-:Y:S02]  /*0430*/  ISETP.NE.AND P6, PT, R15, RZ, PT ;  /* 0x000000ff0f00720c */ /* 0x000fe40003fc5270 */
[----:B------:R-:W-:Y:S02]  /*0440*/  ISETP.GE.U32.AND P1, PT, R22, R9, PT ;  /* 0x000000091600720c */ /* 0x000fe40003f26070 */
[----:B------:R-:W-:Y:S01]  /*0450*/  @!P0 IMAD.IADD R19, R19, 0x1, -R8 ;  /* 0x0000000113138824 */ /* 0x000fe200078e0a08 */
[----:B------:R1:W3:Y:S01]  /*0460*/  F2I.FTZ.U32.TRUNC.NTZ R9, R20 ;  /* 0x0000001400097305 */ /* 0x0002e2000021f000 */
[----:B0-----:R-:W-:Y:S01]  /*0470*/  IADD3 R21, PT, PT, R21, 0xffffffe, RZ ;  /* 0x0ffffffe15157810 */ /* 0x001fe20007ffe0ff */
[----:B------:R-:W-:Y:S02]  /*0480*/  @!P0 VIADD R10, R10, 0x1 ;  /* 0x000000010a0a8836 */ /* 0x000fe40000000000 */
[----:B------:R-:W-:-:S02]  /*0490*/  ISETP.GE.U32.AND P2, PT, R19, R8, PT ;  /* 0x000000081300720c */ /* 0x000fc40003f46070 */
[----:B------:R-:W-:Y:S02]  /*04a0*/  IADD3 R8, PT, PT, RZ, -R7, RZ ;  /* 0x80000007ff087210 */ /* 0x000fe40007ffe0ff */
[----:B------:R3:W0:Y:S01]  /*04b0*/  F2I.FTZ.U32.TRUNC.NTZ R11, R21 ;  /* 0x00000015000b7305 */ /* 0x000622000021f000 */
[----:B-1----:R-:W-:Y:S02]  /*04c0*/  IABS R20, R4 ;  /* 0x0000000400147213 */ /* 0x002fe40000000000 */
[----:B------:R-:W-:Y:S01]  /*04d0*/  @P1 IADD3 R6, PT, PT, R6, 0x1, RZ ;  /* 0x0000000106061810 */ /* 0x000fe20007ffe0ff */
[----:B------:R-:W-:Y:S02]  /*04e0*/  IMAD R23, R8, R13, RZ ;  /* 0x0000000d08177224 */ /* 0x000fe400078e02ff */
[----:B------:R-:W-:Y:S02]  /*04f0*/  IMAD.MOV.U32 R8, RZ, RZ, RZ ;  /* 0x000000ffff087224 */ /* 0x000fe400078e00ff */
[----:B------:R-:W-:-:S02]  /*0500*/  IMAD.MOV.U32 R19, RZ, RZ, R6 ;  /* 0x000000ffff137224 */ /* 0x000fc400078e0006 */
[----:B------:R-:W-:Y:S01]  /*0510*/  HFMA2 R6, -RZ, RZ, 0, 0 ;  /* 0x00000000ff067431 */ /* 0x000fe200000001ff */
[----:B------:R-:W-:Y:S01]  /*0520*/  @P2 IADD3 R10, PT, PT, R10, 0x1, RZ ;  /* 0x000000010a0a2810 */ /* 0x000fe20007ffe0ff */
[----:B---3--:R-:W-:Y:S01]  /*0530*/  IMAD.MOV R21, RZ, RZ, -R9 ;  /* 0x000000ffff157224 */ /* 0x008fe200078e0a09 */
[----:B------:R-:W-:-:S03]  /*0540*/  @!P4 IADD3 R19, PT, PT, -R19, RZ, RZ ;  /* 0x000000ff1313c210 */ /* 0x000fc60007ffe1ff */
[----:B------:R-:W-:Y:S01]  /*0550*/  IMAD.MOV.U32 R18, RZ, RZ, R10 ;  /* 0x000000ffff127224 */ /* 0x000fe200078e000a */
[----:B------:R-:W-:Y:S02]  /*0560*/  @!P6 LOP3.LUT R19, RZ, R15, RZ, 0x33, !PT ;  /* 0x0000000fff13e212 */ /* 0x000fe400078e33ff */
[----:B0-----:R-:W-:Y:S01]  /*0570*/  IADD3 R15, PT, PT, RZ, -R11, RZ ;  /* 0x8000000bff0f7210 */ /* 0x001fe20007ffe0ff */
[----:B------:R-:W-:Y:S01]  /*0580*/  IMAD.HI.U32 R6, R7, R23, R6 ;  /* 0x0000001707067227 */ /* 0x000fe200078e0006 */
[----:B------:R-:W-:Y:S02]  /*0590*/  MOV R10, RZ ;  /* 0x000000ff000a7202 */ /* 0x000fe40000000f00 */
[----:B------:R-:W-:Y:S01]  /*05a0*/  ISETP.GE.AND P4, PT, R19, RZ, PT ;  /* 0x000000ff1300720c */ /* 0x000fe20003f86270 */
[----:B------:R-:W-:Y:S01]  /*05b0*/  @!P3 IMAD.MOV R18, RZ, RZ, -R18 ;  /* 0x000000ffff12b224 */ /* 0x000fe200078e0a12 */
[----:B------:R-:W-:Y:S01]  /*05c0*/  @!P5 LOP3.LUT R18, RZ, R3, RZ, 0x33, !PT ;  /* 0x00000003ff12d212 */ /* 0x000fe200078e33ff */
[----:B------:R-:W-:Y:S01]  /*05d0*/  IMAD R7, R21, R14, RZ ;  /* 0x0000000e15077224 */ /* 0x000fe200078e02ff */
[----:B------:R-:W-:Y:S01]  /*05e0*/  ISETP.NE.AND P5, PT, R4, RZ, PT ;  /* 0x000000ff0400720c */ /* 0x000fe20003fa5270 */
[----:B------:R-:W-:-:S02]  /*05f0*/  IMAD R15, R15, R16, RZ ;  /* 0x000000100f0f7224 */ /* 0x000fc400078e02ff */
[----:B------:R-:W-:Y:S01]  /*0600*/  IMAD.HI.U32 R8, R9, R7, R8 ;  /* 0x0000000709087227 */ /* 0x000fe200078e0008 */
[----:B------:R-:W-:Y:S02]  /*0610*/  IABS R9, R18 ;  /* 0x0000001200097213 */ /* 0x000fe40000000000 */
[----:B------:R-:W-:Y:S01]  /*0620*/  IABS R7, R19 ;  /* 0x0000001300077213 */ /* 0x000fe20000000000 */
[----:B------:R-:W-:-:S04]  /*0630*/  IMAD.HI.U32 R10, R11, R15, R10 ;  /* 0x0000000f0b0a7227 */ /* 0x000fc800078e000a */
[----:B------:R-:W-:-:S04]  /*0640*/  IMAD.HI.U32 R8, R8, R9, RZ ;  /* 0x0000000908087227 */ /* 0x000fc800078e00ff */
[----:B------:R-:W-:Y:S01]  /*0650*/  IMAD.MOV R11, RZ, RZ, -R20 ;  /* 0x000000ffff0b7224 */ /* 0x000fe200078e0a14 */
[----:B------:R-:W-:Y:S01]  /*0660*/  IADD3 R8, PT, PT, -R8, RZ, RZ ;  /* 0x000000ff08087210 */ /* 0x000fe20007ffe1ff */
[----:B------:R-:W-:-:S04]  /*0670*/  IMAD.HI.U32 R10, R10, R17, RZ ;  /* 0x000000110a0a7227 */ /* 0x000fc800078e00ff */
[----:B------:R-:W-:Y:S02]  /*0680*/  IMAD R17, R10, R11, R17 ;  /* 0x0000000b0a117224 */ /* 0x000fe400078e0211 */
[----:B------:R-:W-:Y:S02]  /*0690*/  IMAD R9, R14, R8, R9 ;  /* 0x000000080e097224 */ /* 0x000fe400078e0209 */
[----:B------:R-:W-:Y:S01]  /*06a0*/  IMAD.HI.U32 R6, R6, R7, RZ ;  /* 0x0000000706067227 */ /* 0x000fe200078e00ff */
[----:B------:R-:W-:Y:S02]  /*06b0*/  ISETP.GT.U32.AND P3, PT, R16, R17, PT ;  /* 0x000000111000720c */ /* 0x000fe40003f64070 */
[----:B------:R-:W-:Y:S01]  /*06c0*/  ISETP.GT.U32.AND P0, PT, R14, R9, PT ;  /* 0x000000090e00720c */ /* 0x000fe20003f04070 */
[----:B------:R-:W-:-:S04]  /*06d0*/  IMAD.MOV R6, RZ, RZ, -R6 ;  /* 0x000000ffff067224 */ /* 0x000fc800078e0a06 */
[----:B------:R-:W-:Y:S01]  /*06e0*/  IMAD R8, R13, R6, R7 ;  /* 0x000000060d087224 */ /* 0x000fe200078e0207 */
[----:B------:R-:W-:-:S04]  /*06f0*/  LOP3.LUT R6, R12, R4, RZ, 0x3c, !PT ;  /* 0x000000040c067212 */ /* 0x000fc800078e3cff */
[----:B------:R-:W-:Y:S01]  /*0700*/  ISETP.GT.U32.AND P1, PT, R13, R8, PT ;  /* 0x000000080d00720c */ /* 0x000fe20003f24070 */
[----:B------:R-:W-:Y:S01]  /*0710*/  @!P3 VIADD R10, R10, 0x1 ;  /* 0x000000010a0ab836 */ /* 0x000fe20000000000 */
[-C--:B------:R-:W-:Y:S01]  /*0720*/  @!P3 IADD3 R17, PT, PT, R17, -R16.reuse, RZ ;  /* 0x800000101111b210 */ /* 0x080fe20007ffe0ff */
[----:B------:R-:W-:Y:S01]  /*0730*/  @!P0 IMAD.IADD R9, R9, 0x1, -R14 ;  /* 0x0000000109098824 */ /* 0x000fe200078e0a0e */
[----:B------:R-:W-:Y:S02]  /*0740*/  ISETP.GE.AND P2, PT, R6, RZ, PT ;  /* 0x000000ff0600720c */ /* 0x000fe40003f46270 */
[----:B------:R-:W-:Y:S01]  /*0750*/  ISETP.GE.U32.AND P6, PT, R17, R16, PT ;  /* 0x000000101100720c */ /* 0x000fe20003fc6070 */
[----:B------:R-:W0:Y:S01]  /*0760*/  LDC.64 R6, c[0x0][0x388] ;  /* 0x0000e200ff067b82 */ /* 0x000e220000000a00 */
[----:B------:R-:W-:Y:S02]  /*0770*/  ISETP.GT.U32.AND P0, PT, R14, R9, PT ;  /* 0x000000090e00720c */ /* 0x000fe40003f04070 */
[----:B------:R-:W-:-:S02]  /*0780*/  ISETP.GE.AND P3, PT, R18, RZ, PT ;  /* 0x000000ff1200720c */ /* 0x000fc40003f66270 */
[----:B------:R-:W-:Y:S02]  /*0790*/  IADD3 R18, PT, PT, -R18, RZ, RZ ;  /* 0x000000ff12127210 */ /* 0x000fe40007ffe1ff */
[----:B------:R-:W-:-:S03]  /*07a0*/  @!P1 IADD3 R8, PT, PT, R8, -R13, RZ ;  /* 0x8000000d08089210 */ /* 0x000fc60007ffe0ff */
[----:B------:R-:W-:Y:S01]  /*07b0*/  IMAD R18, R3, R18, R12 ;  /* 0x0000001203127224 */ /* 0x000fe200078e020c */
[----:B------:R-:W-:Y:S02]  /*07c0*/  ISETP.GT.U32.AND P1, PT, R13, R8, PT ;  /* 0x000000080d00720c */ /* 0x000fe40003f24070 */
[----:B------:R-:W-:Y:S01]  /*07d0*/  @P6 IADD3 R10, PT, PT, R10, 0x1, RZ ;  /* 0x000000010a0a6810 */ /* 0x000fe20007ffe0ff */
[----:B------:R-:W-:Y:S01]  /*07e0*/  @!P0 IMAD.IADD R9, R9, 0x1, -R14 ;  /* 0x0000000109098824 */ /* 0x000fe200078e0a0e */
[----:B------:R-:W-:Y:S02]  /*07f0*/  ISETP.NE.AND P6, PT, R5, RZ, PT ;  /* 0x000000ff0500720c */ /* 0x000fe40003fc5270 */
[----:B------:R-:W-:Y:S01]  /*0800*/  ISETP.NE.AND P0, PT, R2, RZ, PT ;  /* 0x000000ff0200720c */ /* 0x000fe20003f05270 */
[----:B------:R-:W-:Y:S01]  /*0810*/  @!P2 IMAD.MOV R10, RZ, RZ, -R10 ;  /* 0x000000ffff0aa224 */ /* 0x000fe200078e0a0a */
[----:B------:R-:W-:Y:S02]  /*0820*/  @!P3 IADD3 R9, PT, PT, -R9, RZ, RZ ;  /* 0x000000ff0909b210 */ /* 0x000fe40007ffe1ff */
[----:B------:R-:W-:-:S03]  /*0830*/  @!P5 LOP3.LUT R10, RZ, R4, RZ, 0x33, !PT ;  /* 0x00000004ff0ad212 */ /* 0x000fc600078e33ff */
[----:B------:R-:W-:-:S04]  /*0840*/  @!P1 IADD3 R8, PT, PT, R8, -R13, RZ ;  /* 0x8000000d08089210 */ /* 0x000fc80007ffe0ff */
[----:B------:R-:W-:Y:S01]  /*0850*/  @!P6 LOP3.LUT R9, RZ, R5, RZ, 0x33, !PT ;  /* 0x00000005ff09e212 */ /* 0x000fe200078e33ff */
[----:B------:R-:W-:Y:S01]  /*0860*/  @!P4 IMAD.MOV R8, RZ, RZ, -R8 ;  /* 0x000000ffff08c224 */ /* 0x000fe200078e0a08 */
[----:B------:R-:W-:-:S03]  /*0870*/  @!P0 LOP3.LUT R8, RZ, R2, RZ, 0x33, !PT ;  /* 0x00000002ff088212 */ /* 0x000fc600078e33ff */
[----:B------:R-:W-:-:S04]  /*0880*/  IMAD R5, R10, R5, R9 ;  /* 0x000000050a057224 */ /* 0x000fc800078e0209 */
[----:B------:R-:W-:-:S04]  /*0890*/  IMAD R2, R5, R2, R8 ;  /* 0x0000000205027224 */ /* 0x000fc800078e0208 */
[----:B------:R-:W-:-:S04]  /*08a0*/  IMAD R3, R2, R3, R18 ;  /* 0x0000000302037224 */ /* 0x000fc800078e0212 */
[----:B0-----:R-:W-:-:S05]  /*08b0*/  IMAD.WIDE R6, R3, 0x4, R6 ;  /* 0x0000000403067825 */ /* 0x001fca00078e0206 */
[----:B--2---:R-:W-:Y:S01]  /*08c0*/  STG.E desc[UR4][R6.64], R0 ;  /* 0x0000000006007986 */ /* 0x004fe2000c101904 */
[----:B------:R-:W-:Y:S05]  /*08d0*/  EXIT ;  /* 0x000000000000794d */ /* 0x000fea0003800000 */
.L_x_0:
[----:B------:R-:W-:-:S00]  /*08e0*/  BRA `(.L_x_0) ;  /* 0xfffffffc00fc7947 */ /* 0x000fc0000383ffff */
[----:B------:R-:W-:-:S00]  /*08f0*/  NOP ;  /* 0x0000000000007918 */ /* 0x000fc00000000000 */
        /* <DEDUP_REMOVED lines=8> */
.L_x_1:


//--------------------- .nv.shared.reserved.0     --------------------------
	.section	.nv.shared.reserved.0,"aw",@nobits
	.weak		__nv_reservedSMEM_offset_0_alias
	.size		__nv_reservedSMEM_offset_0_alias, 0, 64
	.other		__nv_reservedSMEM_offset_0_alias,@"STO_CUDA_RESERVED_SHARED STV_DEFAULT"
__nv_reservedSMEM_offset_0_alias:
	.zero		0
	.zero		64


//--------------------- .nv.constant0.merge_heads_kernel --------------------------
	.section	.nv.constant0.merge_heads_kernel,"a",@progbits
	.sectionflags	@""
	.align	4
.nv.constant0.merge_heads_kernel:
	.zero		928


//--------------------- SYMBOLS --------------------------

	.type		.nv.reservedSmem.offset0,@object
	.size		.nv.reservedSmem.offset0,0x4
